//
// Generated by NVIDIA NVVM Compiler
//
// Compiler Build ID: CL-36424714
// Cuda compilation tools, release 13.0, V13.0.88
// Based on NVVM 20.0.0
//

.version 9.0
.target sm_100
.address_size 64

.global .align 1 .b8 _ZN34_INTERNAL_9c18721d_4_k_cu_FileName4cuda3std3__45__cpo5beginE[1];
.global .align 1 .b8 _ZN34_INTERNAL_9c18721d_4_k_cu_FileName4cuda3std3__45__cpo3endE[1];
.global .align 1 .b8 _ZN34_INTERNAL_9c18721d_4_k_cu_FileName4cuda3std3__45__cpo6cbeginE[1];
.global .align 1 .b8 _ZN34_INTERNAL_9c18721d_4_k_cu_FileName4cuda3std3__45__cpo4cendE[1];
.global .align 1 .b8 _ZN34_INTERNAL_9c18721d_4_k_cu_FileName4cuda3std3__45__cpo6rbeginE[1];
.global .align 1 .b8 _ZN34_INTERNAL_9c18721d_4_k_cu_FileName4cuda3std3__45__cpo4rendE[1];
.global .align 1 .b8 _ZN34_INTERNAL_9c18721d_4_k_cu_FileName4cuda3std3__45__cpo7crbeginE[1];
.global .align 1 .b8 _ZN34_INTERNAL_9c18721d_4_k_cu_FileName4cuda3std3__45__cpo5crendE[1];
.global .align 1 .b8 _ZN34_INTERNAL_9c18721d_4_k_cu_FileName4cuda3std3__436_GLOBAL__N__9c18721d_4_k_cu_FileName6ignoreE[1];
.global .align 1 .b8 _ZN34_INTERNAL_9c18721d_4_k_cu_FileName4cuda3std3__419piecewise_constructE[1];
.global .align 1 .b8 _ZN34_INTERNAL_9c18721d_4_k_cu_FileName4cuda3std3__48in_placeE[1];
.global .align 1 .b8 _ZN34_INTERNAL_9c18721d_4_k_cu_FileName4cuda3std3__420unreachable_sentinelE[1];
.global .align 1 .b8 _ZN34_INTERNAL_9c18721d_4_k_cu_FileName4cuda3std3__47nulloptE[1];
.global .align 1 .b8 _ZN34_INTERNAL_9c18721d_4_k_cu_FileName4cuda3std3__48unexpectE[1];
.global .align 1 .b8 _ZN34_INTERNAL_9c18721d_4_k_cu_FileName4cuda3std6ranges3__45__cpo4swapE[1];
.global .align 1 .b8 _ZN34_INTERNAL_9c18721d_4_k_cu_FileName4cuda3std6ranges3__45__cpo9iter_moveE[1];
.global .align 1 .b8 _ZN34_INTERNAL_9c18721d_4_k_cu_FileName4cuda3std6ranges3__45__cpo5beginE[1];
.global .align 1 .b8 _ZN34_INTERNAL_9c18721d_4_k_cu_FileName4cuda3std6ranges3__45__cpo3endE[1];
.global .align 1 .b8 _ZN34_INTERNAL_9c18721d_4_k_cu_FileName4cuda3std6ranges3__45__cpo6cbeginE[1];
.global .align 1 .b8 _ZN34_INTERNAL_9c18721d_4_k_cu_FileName4cuda3std6ranges3__45__cpo4cendE[1];
.global .align 1 .b8 _ZN34_INTERNAL_9c18721d_4_k_cu_FileName4cuda3std6ranges3__45__cpo7advanceE[1];
.global .align 1 .b8 _ZN34_INTERNAL_9c18721d_4_k_cu_FileName4cuda3std6ranges3__45__cpo9iter_swapE[1];
.global .align 1 .b8 _ZN34_INTERNAL_9c18721d_4_k_cu_FileName4cuda3std6ranges3__45__cpo4nextE[1];
.global .align 1 .b8 _ZN34_INTERNAL_9c18721d_4_k_cu_FileName4cuda3std6ranges3__45__cpo4prevE[1];
.global .align 1 .b8 _ZN34_INTERNAL_9c18721d_4_k_cu_FileName4cuda3std6ranges3__45__cpo4dataE[1];
.global .align 1 .b8 _ZN34_INTERNAL_9c18721d_4_k_cu_FileName4cuda3std6ranges3__45__cpo5cdataE[1];
.global .align 1 .b8 _ZN34_INTERNAL_9c18721d_4_k_cu_FileName4cuda3std6ranges3__45__cpo4sizeE[1];
.global .align 1 .b8 _ZN34_INTERNAL_9c18721d_4_k_cu_FileName4cuda3std6ranges3__45__cpo5ssizeE[1];
.global .align 1 .b8 _ZN34_INTERNAL_9c18721d_4_k_cu_FileName4cuda3std6ranges3__45__cpo8distanceE[1];
.global .align 1 .b8 _ZN34_INTERNAL_9c18721d_4_k_cu_FileName6thrust24THRUST_300001_SM_1000_NS8cuda_cub3parE[1];
.global .align 1 .b8 _ZN34_INTERNAL_9c18721d_4_k_cu_FileName6thrust24THRUST_300001_SM_1000_NS8cuda_cub10par_nosyncE[1];
.global .align 1 .b8 _ZN34_INTERNAL_9c18721d_4_k_cu_FileName6thrust24THRUST_300001_SM_1000_NS6system6detail10sequential3seqE[1];
.global .align 1 .b8 _ZN34_INTERNAL_9c18721d_4_k_cu_FileName6thrust24THRUST_300001_SM_1000_NS12placeholders2_1E[1];
.global .align 1 .b8 _ZN34_INTERNAL_9c18721d_4_k_cu_FileName6thrust24THRUST_300001_SM_1000_NS12placeholders2_2E[1];
.global .align 1 .b8 _ZN34_INTERNAL_9c18721d_4_k_cu_FileName6thrust24THRUST_300001_SM_1000_NS12placeholders2_3E[1];
.global .align 1 .b8 _ZN34_INTERNAL_9c18721d_4_k_cu_FileName6thrust24THRUST_300001_SM_1000_NS12placeholders2_4E[1];
.global .align 1 .b8 _ZN34_INTERNAL_9c18721d_4_k_cu_FileName6thrust24THRUST_300001_SM_1000_NS12placeholders2_5E[1];
.global .align 1 .b8 _ZN34_INTERNAL_9c18721d_4_k_cu_FileName6thrust24THRUST_300001_SM_1000_NS12placeholders2_6E[1];
.global .align 1 .b8 _ZN34_INTERNAL_9c18721d_4_k_cu_FileName6thrust24THRUST_300001_SM_1000_NS12placeholders2_7E[1];
.global .align 1 .b8 _ZN34_INTERNAL_9c18721d_4_k_cu_FileName6thrust24THRUST_300001_SM_1000_NS12placeholders2_8E[1];
.global .align 1 .b8 _ZN34_INTERNAL_9c18721d_4_k_cu_FileName6thrust24THRUST_300001_SM_1000_NS12placeholders2_9E[1];
.global .align 1 .b8 _ZN34_INTERNAL_9c18721d_4_k_cu_FileName6thrust24THRUST_300001_SM_1000_NS12placeholders3_10E[1];
.global .align 1 .b8 _ZN34_INTERNAL_9c18721d_4_k_cu_FileName6thrust24THRUST_300001_SM_1000_NS3seqE[1];

.func  (.param .b64 func_retval0) _Z8d_strlenPKc(
	.param .b64 _Z8d_strlenPKc_param_0
)
{
	.reg .pred 	%p<3>;
	.reg .b16 	%rs<3>;
	.reg .b64 	%rd<13>;

	ld.param.u64 	%rd8, [_Z8d_strlenPKc_param_0];
	cvta.to.global.u64 	%rd10, %rd8;
	ld.global.u8 	%rs1, [%rd10];
	setp.eq.s16 	%p1, %rs1, 0;
	mov.b64 	%rd12, 0;
	@%p1 bra 	$L__BB0_3;
	mov.b64 	%rd12, 0;
$L__BB0_2:
	add.s64 	%rd4, %rd10, 1;
	add.s64 	%rd12, %rd12, 1;
	ld.global.u8 	%rs2, [%rd10+1];
	setp.ne.s16 	%p2, %rs2, 0;
	mov.u64 	%rd10, %rd4;
	@%p2 bra 	$L__BB0_2;
$L__BB0_3:
	st.param.b64 	[func_retval0], %rd12;
	ret;

}
	// .globl	_Z17cuda_stringsearchllPcS_PiiPl
.visible .entry _Z17cuda_stringsearchllPcS_PiiPl(
	.param .u64 _Z17cuda_stringsearchllPcS_PiiPl_param_0,
	.param .u64 _Z17cuda_stringsearchllPcS_PiiPl_param_1,
	.param .u64 .ptr .align 1 _Z17cuda_stringsearchllPcS_PiiPl_param_2,
	.param .u64 .ptr .align 1 _Z17cuda_stringsearchllPcS_PiiPl_param_3,
	.param .u64 .ptr .align 1 _Z17cuda_stringsearchllPcS_PiiPl_param_4,
	.param .u32 _Z17cuda_stringsearchllPcS_PiiPl_param_5,
	.param .u64 .ptr .align 1 _Z17cuda_stringsearchllPcS_PiiPl_param_6
)
{
	.reg .pred 	%p<6>;
	.reg .b16 	%rs<3>;
	.reg .b32 	%r<17>;
	.reg .b64 	%rd<33>;

	ld.param.u64 	%rd18, [_Z17cuda_stringsearchllPcS_PiiPl_param_1];
	ld.param.u64 	%rd19, [_Z17cuda_stringsearchllPcS_PiiPl_param_2];
	ld.param.u64 	%rd20, [_Z17cuda_stringsearchllPcS_PiiPl_param_3];
	ld.param.u64 	%rd21, [_Z17cuda_stringsearchllPcS_PiiPl_param_6];
	mov.u32 	%r8, %ctaid.x;
	mov.u32 	%r9, %ntid.x;
	mov.u32 	%r10, %tid.x;
	mad.lo.s32 	%r1, %r8, %r9, %r10;
	mul.wide.s32 	%rd1, %r1, 50000;
	setp.gt.s64 	%p1, %rd1, %rd18;
	@%p1 bra 	$L__BB1_9;
	add.s64 	%rd23, %rd1, 49999;
	min.s64 	%rd2, %rd23, %rd18;
	and.b64  	%rd28, %rd1, 4294967280;
	setp.lt.s64 	%p2, %rd2, %rd28;
	mov.b64 	%rd32, 0;
	@%p2 bra 	$L__BB1_8;
	cvt.u32.u64 	%r15, %rd1;
	{ // callseq 0, 0
	.param .b64 param0;
	st.param.b64 	[param0], %rd19;
	.param .b64 retval0;
	call.uni (retval0), 
	_Z8d_strlenPKc, 
	(
	param0
	);
	ld.param.b64 	%rd24, [retval0];
	} // callseq 0
	cvta.to.global.u64 	%rd5, %rd20;
	cvta.to.global.u64 	%rd6, %rd19;
	mov.b32 	%r14, 0;
$L__BB1_3:
	add.s64 	%rd31, %rd5, %rd28;
	mov.u64 	%rd29, %rd24;
	mov.u64 	%rd30, %rd6;
$L__BB1_4:
	setp.eq.s64 	%p3, %rd29, 0;
	mov.b32 	%r16, 1;
	@%p3 bra 	$L__BB1_6;
	add.s64 	%rd29, %rd29, -1;
	add.s64 	%rd13, %rd31, 1;
	ld.global.u8 	%rs1, [%rd31];
	add.s64 	%rd14, %rd30, 1;
	ld.global.u8 	%rs2, [%rd30];
	setp.eq.s16 	%p4, %rs1, %rs2;
	mov.b32 	%r16, 0;
	mov.u64 	%rd30, %rd14;
	mov.u64 	%rd31, %rd13;
	@%p4 bra 	$L__BB1_4;
$L__BB1_6:
	add.s32 	%r14, %r16, %r14;
	add.s32 	%r15, %r15, 1;
	cvt.u64.u32 	%rd28, %r15;
	setp.ge.s64 	%p5, %rd2, %rd28;
	@%p5 bra 	$L__BB1_3;
	cvt.s64.s32 	%rd32, %r14;
$L__BB1_8:
	cvta.to.global.u64 	%rd25, %rd21;
	mul.wide.s32 	%rd26, %r1, 8;
	add.s64 	%rd27, %rd25, %rd26;
	st.global.u64 	[%rd27], %rd32;
$L__BB1_9:
	ret;

}
	// .globl	_ZN3cub18CUB_300001_SM_10006detail11EmptyKernelIvEEvv
.visible .entry _ZN3cub18CUB_300001_SM_10006detail11EmptyKernelIvEEvv()
{


	ret;

}


// ===== COMPILED SASS (sm_100) =====

	.target	sm_100

	.elftype	@"ET_EXEC"


//--------------------- .note.nv.tkinfo           --------------------------
	.section	.note.nv.tkinfo,"",@"SHT_NOTE"
	.sectionflags	@"SHF_NOTE_NV_TKINFO"
	.tkinfo
        /*0018*/ 	.word	0x00000002
        /*0030*/ 	.string	""
        /*0030*/ 	.string	"ptxas"
        /*0030*/ 	.string	"Cuda compilation tools, release 13.0, V13.0.88"
        /*0030*/ 	.string	"Build cuda_13.0.r13.0/compiler.36424714_0"
        /*0030*/ 	.string	"-arch sm_100 -m 64 "



//--------------------- .note.nv.cuinfo           --------------------------
	.section	.note.nv.cuinfo,"",@"SHT_NOTE"
	.sectionflags	@"SHF_NOTE_NV_CUINFO"
        /*0018*/ 	.short	0x0002
        /*001a*/ 	.short	0x0064
        /*001c*/ 	.short	0x0082
	.zero		2


//--------------------- .nv.info                  --------------------------
	.section	.nv.info,"",@"SHT_CUDA_INFO"
	.align	4


	//----- nvinfo : EIATTR_REGCOUNT
	.align		4
        /*0000*/ 	.byte	0x04, 0x2f
        /*0002*/ 	.short	(.L_44 - .L_43)
	.align		4
.L_43:
        /*0004*/ 	.word	index@(_Z17cuda_stringsearchllPcS_PiiPl)
        /*0008*/ 	.word	0x00000015


	//----- nvinfo : EIATTR_FRAME_SIZE
	.align		4
.L_44:
        /*000c*/ 	.byte	0x04, 0x11
        /*000e*/ 	.short	(.L_46 - .L_45)
	.align		4
.L_45:
        /*0010*/ 	.word	index@($_Z17cuda_stringsearchllPcS_PiiPl$_Z8d_strlenPKc)
        /*0014*/ 	.word	0x00000000


	//----- nvinfo : EIATTR_FRAME_SIZE
	.align		4
.L_46:
        /*0018*/ 	.byte	0x04, 0x11
        /*001a*/ 	.short	(.L_48 - .L_47)
	.align		4
.L_47:
        /*001c*/ 	.word	index@(_Z17cuda_stringsearchllPcS_PiiPl)
        /*0020*/ 	.word	0x00000000


	//----- nvinfo : EIATTR_REGCOUNT
	.align		4
.L_48:
        /*0024*/ 	.byte	0x04, 0x2f
        /*0026*/ 	.short	(.L_50 - .L_49)
	.align		4
.L_49:
        /*0028*/ 	.word	index@(_ZN3cub18CUB_300001_SM_10006detail11EmptyKernelIvEEvv)
        /*002c*/ 	.word	0x00000004


	//----- nvinfo : EIATTR_FRAME_SIZE
	.align		4
.L_50:
        /*0030*/ 	.byte	0x04, 0x11
        /*0032*/ 	.short	(.L_52 - .L_51)
	.align		4
.L_51:
        /*0034*/ 	.word	index@(_ZN3cub18CUB_300001_SM_10006detail11EmptyKernelIvEEvv)
        /*0038*/ 	.word	0x00000000


	//----- nvinfo : EIATTR_MIN_STACK_SIZE
	.align		4
.L_52:
        /*003c*/ 	.byte	0x04, 0x12
        /*003e*/ 	.short	(.L_54 - .L_53)
	.align		4
.L_53:
        /*0040*/ 	.word	index@(_ZN3cub18CUB_300001_SM_10006detail11EmptyKernelIvEEvv)
        /*0044*/ 	.word	0x00000000


	//----- nvinfo : EIATTR_MIN_STACK_SIZE
	.align		4
.L_54:
        /*0048*/ 	.byte	0x04, 0x12
        /*004a*/ 	.short	(.L_56 - .L_55)
	.align		4
.L_55:
        /*004c*/ 	.word	index@(_Z17cuda_stringsearchllPcS_PiiPl)
        /*0050*/ 	.word	0x00000000
.L_56:


//--------------------- .nv.compat                --------------------------
	.section	.nv.compat,"",@"SHT_CUDA_COMPAT_INFO"
	.align	4
        /*0000*/ 	.byte	0x02, 0x09, 0x00, 0x00, 0x02, 0x02, 0x01, 0x00, 0x02, 0x05, 0x05, 0x00, 0x03, 0x07, 0x01, 0x01
        /*0010*/ 	.byte	0x02, 0x03, 0x00, 0x00, 0x02, 0x06, 0x01, 0x00, 0x04, 0x0b, 0x08, 0x00, 0x09, 0x00, 0x00, 0x00
        /*0020*/ 	.byte	0x00, 0x00, 0x00, 0x00


//--------------------- .nv.info._ZN3cub18CUB_300001_SM_10006detail11EmptyKernelIvEEvv --------------------------
	.section	.nv.info._ZN3cub18CUB_300001_SM_10006detail11EmptyKernelIvEEvv,"",@"SHT_CUDA_INFO"
	.sectionflags	@""
	.align	4


	//----- nvinfo : EIATTR_CUDA_API_VERSION
	.align		4
        /*0000*/ 	.byte	0x04, 0x37
        /*0002*/ 	.short	(.L_58 - .L_57)
.L_57:
        /*0004*/ 	.word	0x00000082


	//----- nvinfo : EIATTR_SPARSE_MMA_MASK
	.align		4
.L_58:
        /*0008*/ 	.byte	0x03, 0x50
        /*000a*/ 	.short	0x0000


	//----- nvinfo : EIATTR_MAXREG_COUNT
	.align		4
        /*000c*/ 	.byte	0x03, 0x1b
        /*000e*/ 	.short	0x00ff


	//----- nvinfo : EIATTR_MERCURY_ISA_VERSION
	.align		4
        /*0010*/ 	.byte	0x03, 0x5f
        /*0012*/ 	.short	0x0101


	//----- nvinfo : EIATTR_VRC_CTA_INIT_COUNT
	.align		4
        /*0014*/ 	.byte	0x02, 0x4a
	.zero		1
	.zero		1


	//----- nvinfo : EIATTR_EXIT_INSTR_OFFSETS
	.align		4
        /*0018*/ 	.byte	0x04, 0x1c
        /*001a*/ 	.short	(.L_60 - .L_59)


	//   ....[0]....
.L_59:
        /*001c*/ 	.word	0x00000010


	//----- nvinfo : EIATTR_SW_WAR
	.align		4
.L_60:
        /*0020*/ 	.byte	0x04, 0x36
        /*0022*/ 	.short	(.L_62 - .L_61)
.L_61:
        /*0024*/ 	.word	0x00000008
.L_62:


//--------------------- .nv.info._Z17cuda_stringsearchllPcS_PiiPl --------------------------
	.section	.nv.info._Z17cuda_stringsearchllPcS_PiiPl,"",@"SHT_CUDA_INFO"
	.sectionflags	@""
	.align	4


	//----- nvinfo : EIATTR_CUDA_API_VERSION
	.align		4
        /*0000*/ 	.byte	0x04, 0x37
        /*0002*/ 	.short	(.L_64 - .L_63)
.L_63:
        /*0004*/ 	.word	0x00000082


	//----- nvinfo : EIATTR_KPARAM_INFO
	.align		4
.L_64:
        /*0008*/ 	.byte	0x04, 0x17
        /*000a*/ 	.short	(.L_66 - .L_65)
.L_65:
        /*000c*/ 	.word	0x00000000
        /*0010*/ 	.short	0x0006
        /*0012*/ 	.short	0x0030
        /*0014*/ 	.byte	0x00, 0xf5, 0x21, 0x00


	//----- nvinfo : EIATTR_KPARAM_INFO
	.align		4
.L_66:
        /*0018*/ 	.byte	0x04, 0x17
        /*001a*/ 	.short	(.L_68 - .L_67)
.L_67:
        /*001c*/ 	.word	0x00000000
        /*0020*/ 	.short	0x0005
        /*0022*/ 	.short	0x0028
        /*0024*/ 	.byte	0x00, 0xf0, 0x11, 0x00


	//----- nvinfo : EIATTR_KPARAM_INFO
	.align		4
.L_68:
        /*0028*/ 	.byte	0x04, 0x17
        /*002a*/ 	.short	(.L_70 - .L_69)
.L_69:
        /*002c*/ 	.word	0x00000000
        /*0030*/ 	.short	0x0004
        /*0032*/ 	.short	0x0020
        /*0034*/ 	.byte	0x00, 0xf5, 0x21, 0x00


	//----- nvinfo : EIATTR_KPARAM_INFO
	.align		4
.L_70:
        /*0038*/ 	.byte	0x04, 0x17
        /*003a*/ 	.short	(.L_72 - .L_71)
.L_71:
        /*003c*/ 	.word	0x00000000
        /*0040*/ 	.short	0x0003
        /*0042*/ 	.short	0x0018
        /*0044*/ 	.byte	0x00, 0xf5, 0x21, 0x00


	//----- nvinfo : EIATTR_KPARAM_INFO
	.align		4
.L_72:
        /*0048*/ 	.byte	0x04, 0x17
        /*004a*/ 	.short	(.L_74 - .L_73)
.L_73:
        /*004c*/ 	.word	0x00000000
        /*0050*/ 	.short	0x0002
        /*0052*/ 	.short	0x0010
        /*0054*/ 	.byte	0x00, 0xf5, 0x21, 0x00


	//----- nvinfo : EIATTR_KPARAM_INFO
	.align		4
.L_74:
        /*0058*/ 	.byte	0x04, 0x17
        /*005a*/ 	.short	(.L_76 - .L_75)
.L_75:
        /*005c*/ 	.word	0x00000000
        /*0060*/ 	.short	0x0001
        /*0062*/ 	.short	0x0008
        /*0064*/ 	.byte	0x00, 0xf0, 0x21, 0x00


	//----- nvinfo : EIATTR_KPARAM_INFO
	.align		4
.L_76:
        /*0068*/ 	.byte	0x04, 0x17
        /*006a*/ 	.short	(.L_78 - .L_77)
.L_77:
        /*006c*/ 	.word	0x00000000
        /*0070*/ 	.short	0x0000
        /*0072*/ 	.short	0x0000
        /*0074*/ 	.byte	0x00, 0xf0, 0x21, 0x00


	//----- nvinfo : EIATTR_SPARSE_MMA_MASK
	.align		4
.L_78:
        /*0078*/ 	.byte	0x03, 0x50
        /*007a*/ 	.short	0x0000


	//----- nvinfo : EIATTR_MAXREG_COUNT
	.align		4
        /*007c*/ 	.byte	0x03, 0x1b
        /*007e*/ 	.short	0x00ff


	//----- nvinfo : EIATTR_MERCURY_ISA_VERSION
	.align		4
        /*0080*/ 	.byte	0x03, 0x5f
        /*0082*/ 	.short	0x0101


	//----- nvinfo : EIATTR_VRC_CTA_INIT_COUNT
	.align		4
        /*0084*/ 	.byte	0x02, 0x4a
	.zero		1
	.zero		1


	//----- nvinfo : EIATTR_EXIT_INSTR_OFFSETS
	.align		4
        /*0088*/ 	.byte	0x04, 0x1c
        /*008a*/ 	.short	(.L_80 - .L_79)


	//   ....[0]....
.L_79:
        /*008c*/ 	.word	0x00000090


	//   ....[1]....
        /*0090*/ 	.word	0x00000470


	//----- nvinfo : EIATTR_CRS_STACK_SIZE
	.align		4
.L_80:
        /*0094*/ 	.byte	0x04, 0x1e
        /*0096*/ 	.short	(.L_82 - .L_81)
.L_81:
        /*0098*/ 	.word	0x00000000


	//----- nvinfo : EIATTR_CBANK_PARAM_SIZE
	.align		4
.L_82:
        /*009c*/ 	.byte	0x03, 0x19
        /*009e*/ 	.short	0x0038


	//----- nvinfo : EIATTR_PARAM_CBANK
	.align		4
        /*00a0*/ 	.byte	0x04, 0x0a
        /*00a2*/ 	.short	(.L_84 - .L_83)
	.align		4
.L_83:
        /*00a4*/ 	.word	index@(.nv.constant0._Z17cuda_stringsearchllPcS_PiiPl)
        /*00a8*/ 	.short	0x0380
        /*00aa*/ 	.short	0x0038


	//----- nvinfo : EIATTR_SW_WAR
	.align		4
.L_84:
        /*00ac*/ 	.byte	0x04, 0x36
        /*00ae*/ 	.short	(.L_86 - .L_85)
.L_85:
        /*00b0*/ 	.word	0x00000008
.L_86:


//--------------------- .nv.callgraph             --------------------------
	.section	.nv.callgraph,"",@"SHT_CUDA_CALLGRAPH"
	.align	4
	.sectionentsize	8
	.align		4
        /*0000*/ 	.word	0x00000000
	.align		4
        /*0004*/ 	.word	0xffffffff
	.align		4
        /*0008*/ 	.word	0x00000000
	.align		4
        /*000c*/ 	.word	0xfffffffe
	.align		4
        /*0010*/ 	.word	0x00000000
	.align		4
        /*0014*/ 	.word	0xfffffffd
	.align		4
        /*0018*/ 	.word	0x00000000
	.align		4
        /*001c*/ 	.word	0xfffffffc


//--------------------- .nv.constant4             --------------------------
	.section	.nv.constant4,"a",@progbits
	.align	8
	.align		8
.nv.constant4:
        /*0000*/ 	.dword	_ZN34_INTERNAL_9c18721d_4_k_cu_FileName4cuda3std3__45__cpo5beginE
	.align		8
        /*0008*/ 	.dword	_ZN34_INTERNAL_9c18721d_4_k_cu_FileName4cuda3std3__45__cpo3endE
	.align		8
        /*0010*/ 	.dword	_ZN34_INTERNAL_9c18721d_4_k_cu_FileName4cuda3std3__45__cpo6cbeginE
	.align		8
        /*0018*/ 	.dword	_ZN34_INTERNAL_9c18721d_4_k_cu_FileName4cuda3std3__45__cpo4cendE
	.align		8
        /*0020*/ 	.dword	_ZN34_INTERNAL_9c18721d_4_k_cu_FileName4cuda3std3__45__cpo6rbeginE
	.align		8
        /*0028*/ 	.dword	_ZN34_INTERNAL_9c18721d_4_k_cu_FileName4cuda3std3__45__cpo4rendE
	.align		8
        /*0030*/ 	.dword	_ZN34_INTERNAL_9c18721d_4_k_cu_FileName4cuda3std3__45__cpo7crbeginE
	.align		8
        /*0038*/ 	.dword	_ZN34_INTERNAL_9c18721d_4_k_cu_FileName4cuda3std3__45__cpo5crendE
	.align		8
        /*0040*/ 	.dword	_ZN34_INTERNAL_9c18721d_4_k_cu_FileName4cuda3std3__436_GLOBAL__N__9c18721d_4_k_cu_FileName6ignoreE
	.align		8
        /*0048*/ 	.dword	_ZN34_INTERNAL_9c18721d_4_k_cu_FileName4cuda3std3__419piecewise_constructE
	.align		8
        /*0050*/ 	.dword	_ZN34_INTERNAL_9c18721d_4_k_cu_FileName4cuda3std3__48in_placeE
	.align		8
        /*0058*/ 	.dword	_ZN34_INTERNAL_9c18721d_4_k_cu_FileName4cuda3std3__420unreachable_sentinelE
	.align		8
        /*0060*/ 	.dword	_ZN34_INTERNAL_9c18721d_4_k_cu_FileName4cuda3std3__47nulloptE
	.align		8
        /*0068*/ 	.dword	_ZN34_INTERNAL_9c18721d_4_k_cu_FileName4cuda3std3__48unexpectE
	.align		8
        /*0070*/ 	.dword	_ZN34_INTERNAL_9c18721d_4_k_cu_FileName4cuda3std6ranges3__45__cpo4swapE
	.align		8
        /*0078*/ 	.dword	_ZN34_INTERNAL_9c18721d_4_k_cu_FileName4cuda3std6ranges3__45__cpo9iter_moveE
	.align		8
        /*0080*/ 	.dword	_ZN34_INTERNAL_9c18721d_4_k_cu_FileName4cuda3std6ranges3__45__cpo5beginE
	.align		8
        /*0088*/ 	.dword	_ZN34_INTERNAL_9c18721d_4_k_cu_FileName4cuda3std6ranges3__45__cpo3endE
	.align		8
        /*0090*/ 	.dword	_ZN34_INTERNAL_9c18721d_4_k_cu_FileName4cuda3std6ranges3__45__cpo6cbeginE
	.align		8
        /*0098*/ 	.dword	_ZN34_INTERNAL_9c18721d_4_k_cu_FileName4cuda3std6ranges3__45__cpo4cendE
	.align		8
        /*00a0*/ 	.dword	_ZN34_INTERNAL_9c18721d_4_k_cu_FileName4cuda3std6ranges3__45__cpo7advanceE
	.align		8
        /*00a8*/ 	.dword	_ZN34_INTERNAL_9c18721d_4_k_cu_FileName4cuda3std6ranges3__45__cpo9iter_swapE
	.align		8
        /*00b0*/ 	.dword	_ZN34_INTERNAL_9c18721d_4_k_cu_FileName4cuda3std6ranges3__45__cpo4nextE
	.align		8
        /*00b8*/ 	.dword	_ZN34_INTERNAL_9c18721d_4_k_cu_FileName4cuda3std6ranges3__45__cpo4prevE
	.align		8
        /*00c0*/ 	.dword	_ZN34_INTERNAL_9c18721d_4_k_cu_FileName4cuda3std6ranges3__45__cpo4dataE
	.align		8
        /*00c8*/ 	.dword	_ZN34_INTERNAL_9c18721d_4_k_cu_FileName4cuda3std6ranges3__45__cpo5cdataE
	.align		8
        /*00d0*/ 	.dword	_ZN34_INTERNAL_9c18721d_4_k_cu_FileName4cuda3std6ranges3__45__cpo4sizeE
	.align		8
        /*00d8*/ 	.dword	_ZN34_INTERNAL_9c18721d_4_k_cu_FileName4cuda3std6ranges3__45__cpo5ssizeE
	.align		8
        /*00e0*/ 	.dword	_ZN34_INTERNAL_9c18721d_4_k_cu_FileName4cuda3std6ranges3__45__cpo8distanceE
	.align		8
        /*00e8*/ 	.dword	_ZN34_INTERNAL_9c18721d_4_k_cu_FileName6thrust24THRUST_300001_SM_1000_NS8cuda_cub3parE
	.align		8
        /*00f0*/ 	.dword	_ZN34_INTERNAL_9c18721d_4_k_cu_FileName6thrust24THRUST_300001_SM_1000_NS8cuda_cub10par_nosyncE
	.align		8
        /*00f8*/ 	.dword	_ZN34_INTERNAL_9c18721d_4_k_cu_FileName6thrust24THRUST_300001_SM_1000_NS6system6detail10sequential3seqE
	.align		8
        /*0100*/ 	.dword	_ZN34_INTERNAL_9c18721d_4_k_cu_FileName6thrust24THRUST_300001_SM_1000_NS12placeholders2_1E
	.align		8
        /*0108*/ 	.dword	_ZN34_INTERNAL_9c18721d_4_k_cu_FileName6thrust24THRUST_300001_SM_1000_NS12placeholders2_2E
	.align		8
        /*0110*/ 	.dword	_ZN34_INTERNAL_9c18721d_4_k_cu_FileName6thrust24THRUST_300001_SM_1000_NS12placeholders2_3E
	.align		8
        /*0118*/ 	.dword	_ZN34_INTERNAL_9c18721d_4_k_cu_FileName6thrust24THRUST_300001_SM_1000_NS12placeholders2_4E
	.align		8
        /*0120*/ 	.dword	_ZN34_INTERNAL_9c18721d_4_k_cu_FileName6thrust24THRUST_300001_SM_1000_NS12placeholders2_5E
	.align		8
        /*0128*/ 	.dword	_ZN34_INTERNAL_9c18721d_4_k_cu_FileName6thrust24THRUST_300001_SM_1000_NS12placeholders2_6E
	.align		8
        /*0130*/ 	.dword	_ZN34_INTERNAL_9c18721d_4_k_cu_FileName6thrust24THRUST_300001_SM_1000_NS12placeholders2_7E
	.align		8
        /*0138*/ 	.dword	_ZN34_INTERNAL_9c18721d_4_k_cu_FileName6thrust24THRUST_300001_SM_1000_NS12placeholders2_8E
	.align		8
        /*0140*/ 	.dword	_ZN34_INTERNAL_9c18721d_4_k_cu_FileName6thrust24THRUST_300001_SM_1000_NS12placeholders2_9E
	.align		8
        /*0148*/ 	.dword	_ZN34_INTERNAL_9c18721d_4_k_cu_FileName6thrust24THRUST_300001_SM_1000_NS12placeholders3_10E
	.align		8
        /*0150*/ 	.dword	_ZN34_INTERNAL_9c18721d_4_k_cu_FileName6thrust24THRUST_300001_SM_1000_NS3seqE


//--------------------- .text._ZN3cub18CUB_300001_SM_10006detail11EmptyKernelIvEEvv --------------------------
	.section	.text._ZN3cub18CUB_300001_SM_10006detail11EmptyKernelIvEEvv,"ax",@progbits
	.align	128
        .global         _ZN3cub18CUB_300001_SM_10006detail11EmptyKernelIvEEvv
        .type           _ZN3cub18CUB_300001_SM_10006detail11EmptyKernelIvEEvv,@function
        .size           _ZN3cub18CUB_300001_SM_10006detail11EmptyKernelIvEEvv,(.L_x_12 - _ZN3cub18CUB_300001_SM_10006detail11EmptyKernelIvEEvv)
        .other          _ZN3cub18CUB_300001_SM_10006detail11EmptyKernelIvEEvv,@"STO_CUDA_ENTRY STV_DEFAULT"
_ZN3cub18CUB_300001_SM_10006detail11EmptyKernelIvEEvv:
.text._ZN3cub18CUB_300001_SM_10006detail11EmptyKernelIvEEvv:
[----:B------:R-:W-:Y:S01]  /*0000*/  LDC R1, c[0x0][0x37c] ;  /* 0x0000df00ff017b82 */ /* 0x000fe20000000800 */
[----:B------:R-:W-:Y:S05]  /*0010*/  EXIT ;  /* 0x000000000000794d */ /* 0x000fea0003800000 */
.L_x_0:
[----:B------:R-:W-:-:S00]  /*0020*/  BRA `(.L_x_0) ;  /* 0xfffffffc00fc7947 */ /* 0x000fc0000383ffff */
[----:B------:R-:W-:-:S00]  /*0030*/  NOP ;  /* 0x0000000000007918 */ /* 0x000fc00000000000 */
        /* <DEDUP_REMOVED lines=12> */
.L_x_12:


//--------------------- .text._Z17cuda_stringsearchllPcS_PiiPl --------------------------
	.section	.text._Z17cuda_stringsearchllPcS_PiiPl,"ax",@progbits
	.align	128
        .global         _Z17cuda_stringsearchllPcS_PiiPl
        .type           _Z17cuda_stringsearchllPcS_PiiPl,@function
        .size           _Z17cuda_stringsearchllPcS_PiiPl,(.L_x_11 - _Z17cuda_stringsearchllPcS_PiiPl)
        .other          _Z17cuda_stringsearchllPcS_PiiPl,@"STO_CUDA_ENTRY STV_DEFAULT"
_Z17cuda_stringsearchllPcS_PiiPl:
.text._Z17cuda_stringsearchllPcS_PiiPl:
[----:B------:R-:W-:Y:S01]  /*0000*/  LDC R1, c[0x0][0x37c] ;  /* 0x0000df00ff017b82 */ /* 0x000fe20000000800 */
[----:B------:R-:W0:Y:S07]  /*0010*/  S2R R3, SR_TID.X ;  /* 0x0000000000037919 */ /* 0x000e2e0000002100 */
[----:B------:R-:W0:Y:S01]  /*0020*/  S2UR UR4, SR_CTAID.X ;  /* 0x00000000000479c3 */ /* 0x000e220000002500 */
[----:B------:R-:W1:Y:S07]  /*0030*/  LDCU.64 UR6, c[0x0][0x388] ;  /* 0x00007100ff0677ac */ /* 0x000e6e0008000a00 */
[----:B------:R-:W0:Y:S02]  /*0040*/  LDC R0, c[0x0][0x360] ;  /* 0x0000d800ff007b82 */ /* 0x000e240000000800 */
[----:B0-----:R-:W-:-:S04]  /*0050*/  IMAD R0, R0, UR4, R3 ;  /* 0x0000000400007c24 */ /* 0x001fc8000f8e0203 */
[----:B------:R-:W-:-:S03]  /*0060*/  IMAD.WIDE R6, R0, 0xc350, RZ ;  /* 0x0000c35000067825 */ /* 0x000fc600078e02ff */
[----:B-1----:R-:W-:-:S04]  /*0070*/  ISETP.GT.U32.AND P0, PT, R6, UR6, PT ;  /* 0x0000000606007c0c */ /* 0x002fc8000bf04070 */
[----:B------:R-:W-:-:S13]  /*0080*/  ISETP.GT.AND.EX P0, PT, R7, UR7, PT, P0 ;  /* 0x0000000707007c0c */ /* 0x000fda000bf04300 */
[----:B------:R-:W-:Y:S05]  /*0090*/  @P0 EXIT ;  /* 0x000000000000094d */ /* 0x000fea0003800000 */
[C---:B------:R-:W-:Y:S01]  /*00a0*/  IADD3 R2, P1, PT, R6.reuse, 0xc34f, RZ ;  /* 0x0000c34f06027810 */ /* 0x040fe20007f3e0ff */
[----:B------:R-:W0:Y:S01]  /*00b0*/  LDCU.64 UR10, c[0x0][0x358] ;  /* 0x00006b00ff0a77ac */ /* 0x000e220008000a00 */
[----:B------:R-:W-:Y:S01]  /*00c0*/  LOP3.LUT R9, R6, 0xfffffff0, RZ, 0xc0, !PT ;  /* 0xfffffff006097812 */ /* 0x000fe200078ec0ff */
[----:B------:R-:W-:Y:S01]  /*00d0*/  BSSY.RECONVERGENT B0, `(.L_x_1) ;  /* 0x0000036000007945 */ /* 0x000fe20003800200 */
[----:B------:R-:W-:Y:S01]  /*00e0*/  ISETP.LT.U32.AND P0, PT, R2, UR6, PT ;  /* 0x0000000602007c0c */ /* 0x000fe2000bf01070 */
[----:B------:R-:W-:Y:S01]  /*00f0*/  IMAD.X R3, RZ, RZ, R7, P1 ;  /* 0x000000ffff037224 */ /* 0x000fe200008e0607 */
[----:B------:R-:W-:-:S04]  /*0100*/  CS2R R12, SRZ ;  /* 0x00000000000c7805 */ /* 0x000fc8000001ff00 */
[----:B------:R-:W-:-:S04]  /*0110*/  ISETP.LT.AND.EX P0, PT, R3, UR7, PT, P0 ;  /* 0x0000000703007c0c */ /* 0x000fc8000bf01300 */
[----:B------:R-:W-:Y:S02]  /*0120*/  SEL R2, R2, UR6, P0 ;  /* 0x0000000602027c07 */ /* 0x000fe40008000000 */
[----:B------:R-:W-:Y:S02]  /*0130*/  SEL R3, R3, UR7, P0 ;  /* 0x0000000703037c07 */ /* 0x000fe40008000000 */
[----:B------:R-:W-:-:S04]  /*0140*/  ISETP.GE.U32.AND P0, PT, R2, R9, PT ;  /* 0x000000090200720c */ /* 0x000fc80003f06070 */
[----:B------:R-:W-:-:S13]  /*0150*/  ISETP.GE.AND.EX P0, PT, R3, RZ, PT, P0 ;  /* 0x000000ff0300720c */ /* 0x000fda0003f06300 */
[----:B0-----:R-:W-:Y:S05]  /*0160*/  @!P0 BRA `(.L_x_2) ;  /* 0x0000000000b08947 */ /* 0x001fea0003800000 */
[----:B------:R-:W-:Y:S01]  /*0170*/  IMAD.MOV.U32 R16, RZ, RZ, RZ ;  /* 0x000000ffff107224 */ /* 0x000fe200078e00ff */
[----:B------:R-:W-:-:S07]  /*0180*/  MOV R7, 0x1a0 ;  /* 0x000001a000077802 */ /* 0x000fce0000000f00 */
[----:B------:R-:W-:Y:S05]  /*0190*/  CALL.REL.NOINC `($_Z17cuda_stringsearchllPcS_PiiPl$_Z8d_strlenPKc) ;  /* 0x0000000000b87944 */ /* 0x000fea0003c00000 */
[----:B------:R-:W-:Y:S01]  /*01a0*/  BSSY.RECONVERGENT B1, `(.L_x_3) ;  /* 0x0000027000017945 */ /* 0x000fe20003800200 */
[----:B------:R-:W-:Y:S02]  /*01b0*/  IMAD.MOV.U32 R12, RZ, RZ, RZ ;  /* 0x000000ffff0c7224 */ /* 0x000fe400078e00ff */
[----:B------:R-:W-:Y:S02]  /*01c0*/  IMAD.MOV.U32 R4, RZ, RZ, R8 ;  /* 0x000000ffff047224 */ /* 0x000fe400078e0008 */
[----:B------:R-:W-:-:S07]  /*01d0*/  IMAD.MOV.U32 R5, RZ, RZ, R11 ;  /* 0x000000ffff057224 */ /* 0x000fce00078e000b */
.L_x_7:
[----:B------:R-:W0:Y:S01]  /*01e0*/  LDCU.64 UR4, c[0x0][0x398] ;  /* 0x00007300ff0477ac */ /* 0x000e220008000a00 */
[----:B------:R-:W-:Y:S01]  /*01f0*/  BSSY.RECONVERGENT B2, `(.L_x_4) ;  /* 0x000001b000027945 */ /* 0x000fe20003800200 */
[----:B------:R-:W-:Y:S01]  /*0200*/  IMAD.MOV.U32 R17, RZ, RZ, R4 ;  /* 0x000000ffff117224 */ /* 0x000fe200078e0004 */
[----:B------:R-:W-:Y:S01]  /*0210*/  MOV R18, R5 ;  /* 0x0000000500127202 */ /* 0x000fe20000000f00 */
[----:B------:R-:W1:Y:S01]  /*0220*/  LDCU.64 UR6, c[0x0][0x390] ;  /* 0x00007200ff0677ac */ /* 0x000e620008000a00 */
[----:B0-----:R-:W-:Y:S01]  /*0230*/  IADD3 R14, P0, PT, R9, UR4, RZ ;  /* 0x00000004090e7c10 */ /* 0x001fe2000ff1e0ff */
[----:B-1----:R-:W-:-:S03]  /*0240*/  IMAD.U32 R13, RZ, RZ, UR6 ;  /* 0x00000006ff0d7e24 */ /* 0x002fc6000f8e00ff */
[----:B------:R-:W-:Y:S01]  /*0250*/  IADD3.X R15, PT, PT, R16, UR5, RZ, P0, !PT ;  /* 0x00000005100f7c10 */ /* 0x000fe200087fe4ff */
[----:B------:R-:W-:-:S08]  /*0260*/  IMAD.U32 R9, RZ, RZ, UR7 ;  /* 0x00000007ff097e24 */ /* 0x000fd0000f8e00ff */
.L_x_6:
[----:B------:R-:W-:Y:S01]  /*0270*/  ISETP.NE.U32.AND P0, PT, R17, RZ, PT ;  /* 0x000000ff1100720c */ /* 0x000fe20003f05070 */
[----:B------:R-:W-:-:S03]  /*0280*/  IMAD.MOV.U32 R7, RZ, RZ, 0x1 ;  /* 0x00000001ff077424 */ /* 0x000fc600078e00ff */
[----:B------:R-:W-:-:S13]  /*0290*/  ISETP.NE.AND.EX P0, PT, R18, RZ, PT, P0 ;  /* 0x000000ff1200720c */ /* 0x000fda0003f05300 */
[----:B------:R-:W-:Y:S05]  /*02a0*/  @!P0 BRA `(.L_x_5) ;  /* 0x00000000003c8947 */ /* 0x000fea0003800000 */
[----:B------:R-:W-:Y:S02]  /*02b0*/  IMAD.MOV.U32 R8, RZ, RZ, R13 ;  /* 0x000000ffff087224 */ /* 0x000fe400078e000d */
[----:B------:R-:W-:Y:S02]  /*02c0*/  IMAD.MOV.U32 R10, RZ, RZ, R14 ;  /* 0x000000ffff0a7224 */ /* 0x000fe400078e000e */
[----:B------:R-:W-:Y:S02]  /*02d0*/  IMAD.MOV.U32 R11, RZ, RZ, R15 ;  /* 0x000000ffff0b7224 */ /* 0x000fe400078e000f */
[----:B------:R-:W2:Y:S04]  /*02e0*/  LDG.E.U8 R8, desc[UR10][R8.64] ;  /* 0x0000000a08087981 */ /* 0x000ea8000c1e1100 */
[----:B------:R-:W2:Y:S01]  /*02f0*/  LDG.E.U8 R7, desc[UR10][R10.64] ;  /* 0x0000000a0a077981 */ /* 0x000ea2000c1e1100 */
[----:B------:R-:W-:-:S02]  /*0300*/  IADD3 R13, P3, PT, R13, 0x1, RZ ;  /* 0x000000010d0d7810 */ /* 0x000fc40007f7e0ff */
[----:B------:R-:W-:Y:S02]  /*0310*/  IADD3 R14, P2, PT, R14, 0x1, RZ ;  /* 0x000000010e0e7810 */ /* 0x000fe40007f5e0ff */
[----:B------:R-:W-:-:S03]  /*0320*/  IADD3 R17, P1, PT, R17, -0x1, RZ ;  /* 0xffffffff11117810 */ /* 0x000fc60007f3e0ff */
[----:B------:R-:W-:Y:S01]  /*0330*/  IMAD.X R15, RZ, RZ, R15, P2 ;  /* 0x000000ffff0f7224 */ /* 0x000fe200010e060f */
[----:B------:R-:W-:Y:S02]  /*0340*/  IADD3.X R18, PT, PT, R18, -0x1, RZ, P1, !PT ;  /* 0xffffffff12127810 */ /* 0x000fe40000ffe4ff */
[----:B--2---:R-:W-:Y:S01]  /*0350*/  ISETP.NE.AND P0, PT, R7, R8, PT ;  /* 0x000000080700720c */ /* 0x004fe20003f05270 */
[----:B------:R-:W-:-:S05]  /*0360*/  IMAD.X R7, RZ, RZ, R9, P3 ;  /* 0x000000ffff077224 */ /* 0x000fca00018e0609 */
[----:B------:R-:W-:-:S07]  /*0370*/  MOV R9, R7 ;  /* 0x0000000700097202 */ /* 0x000fce0000000f00 */
[----:B------:R-:W-:Y:S05]  /*0380*/  @!P0 BRA `(.L_x_6) ;  /* 0xfffffffc00b88947 */ /* 0x000fea000383ffff */
[----:B------:R-:W-:-:S07]  /*0390*/  IMAD.MOV.U32 R7, RZ, RZ, RZ ;  /* 0x000000ffff077224 */ /* 0x000fce00078e00ff */
.L_x_5:
[----:B------:R-:W-:Y:S05]  /*03a0*/  BSYNC.RECONVERGENT B2 ;  /* 0x0000000000027941 */ /* 0x000fea0003800200 */
.L_x_4:
[----:B------:R-:W-:Y:S02]  /*03b0*/  VIADD R9, R6, 0x1 ;  /* 0x0000000106097836 */ /* 0x000fe40000000000 */
[----:B------:R-:W-:Y:S02]  /*03c0*/  IMAD.IADD R12, R7, 0x1, R12 ;  /* 0x00000001070c7824 */ /* 0x000fe400078e020c */
[----:B------:R-:W-:Y:S01]  /*03d0*/  IMAD.MOV.U32 R6, RZ, RZ, R9 ;  /* 0x000000ffff067224 */ /* 0x000fe200078e0009 */
[----:B------:R-:W-:-:S04]  /*03e0*/  ISETP.GE.U32.AND P0, PT, R2, R9, PT ;  /* 0x000000090200720c */ /* 0x000fc80003f06070 */
[----:B------:R-:W-:-:S13]  /*03f0*/  ISETP.GE.AND.EX P0, PT, R3, RZ, PT, P0 ;  /* 0x000000ff0300720c */ /* 0x000fda0003f06300 */
[----:B------:R-:W-:Y:S05]  /*0400*/  @P0 BRA `(.L_x_7) ;  /* 0xfffffffc00740947 */ /* 0x000fea000383ffff */
[----:B------:R-:W-:Y:S05]  /*0410*/  BSYNC.RECONVERGENT B1 ;  /* 0x0000000000017941 */ /* 0x000fea0003800200 */
.L_x_3:
[----:B------:R-:W-:-:S07]  /*0420*/  SHF.R.S32.HI R13, RZ, 0x1f, R12 ;  /* 0x0000001fff0d7819 */ /* 0x000fce000001140c */
.L_x_2:
[----:B------:R-:W-:Y:S05]  /*0430*/  BSYNC.RECONVERGENT B0 ;  /* 0x0000000000007941 */ /* 0x000fea0003800200 */
.L_x_1:
[----:B------:R-:W0:Y:S02]  /*0440*/  LDC.64 R2, c[0x0][0x3b0] ;  /* 0x0000ec00ff027b82 */ /* 0x000e240000000a00 */
[----:B0-----:R-:W-:-:S05]  /*0450*/  IMAD.WIDE R2, R0, 0x8, R2 ;  /* 0x0000000800027825 */ /* 0x001fca00078e0202 */
[----:B------:R-:W-:Y:S01]  /*0460*/  STG.E.64 desc[UR10][R2.64], R12 ;  /* 0x0000000c02007986 */ /* 0x000fe2000c101b0a */
[----:B------:R-:W-:Y:S05]  /*0470*/  EXIT ;  /* 0x000000000000794d */ /* 0x000fea0003800000 */
        .type           $_Z17cuda_stringsearchllPcS_PiiPl$_Z8d_strlenPKc,@function
        .size           $_Z17cuda_stringsearchllPcS_PiiPl$_Z8d_strlenPKc,(.L_x_11 - $_Z17cuda_stringsearchllPcS_PiiPl$_Z8d_strlenPKc)
$_Z17cuda_stringsearchllPcS_PiiPl$_Z8d_strlenPKc:
[----:B------:R-:W0:Y:S01]  /*0480*/  LDC.64 R4, c[0x0][0x390] ;  /* 0x0000e400ff047b82 */ /* 0x000e220000000a00 */
[----:B------:R-:W0:Y:S02]  /*0490*/  LDCU.64 UR8, c[0x0][0x358] ;  /* 0x00006b00ff0877ac */ /* 0x000e240008000a00 */
[----:B0-----:R-:W2:Y:S01]  /*04a0*/  LDG.E.U8 R4, desc[UR8][R4.64] ;  /* 0x0000000804047981 */ /* 0x001ea2000c1e1100 */
[----:B------:R-:W-:Y:S01]  /*04b0*/  UMOV UR4, URZ ;  /* 0x000000ff00047c82 */ /* 0x000fe20008000000 */
[----:B------:R-:W-:Y:S01]  /*04c0*/  UMOV UR5, URZ ;  /* 0x000000ff00057c82 */ /* 0x000fe20008000000 */
[----:B--2---:R-:W-:-:S13]  /*04d0*/  ISETP.NE.AND P0, PT, R4, RZ, PT ;  /* 0x000000ff0400720c */ /* 0x004fda0003f05270 */
[----:B------:R-:W-:Y:S05]  /*04e0*/  @!P0 BRA `(.L_x_8) ;  /* 0x0000000000308947 */ /* 0x000fea0003800000 */
[----:B------:R-:W0:Y:S01]  /*04f0*/  LDCU.64 UR6, c[0x0][0x390] ;  /* 0x00007200ff0677ac */ /* 0x000e220008000a00 */
[----:B------:R-:W-:Y:S01]  /*0500*/  UMOV UR4, URZ ;  /* 0x000000ff00047c82 */ /* 0x000fe20008000000 */
[----:B------:R-:W-:-:S05]  /*0510*/  UMOV UR5, URZ ;  /* 0x000000ff00057c82 */ /* 0x000fca0008000000 */
.L_x_9:
[----:B0-----:R-:W-:Y:S01]  /*0520*/  IMAD.U32 R4, RZ, RZ, UR6 ;  /* 0x00000006ff047e24 */ /* 0x001fe2000f8e00ff */
[----:B------:R-:W-:-:S05]  /*0530*/  MOV R5, UR7 ;  /* 0x0000000700057c02 */ /* 0x000fca0008000f00 */
[----:B------:R-:W2:Y:S01]  /*0540*/  LDG.E.U8 R4, desc[UR8][R4.64+0x1] ;  /* 0x0000010804047981 */ /* 0x000ea2000c1e1100 */
[----:B------:R-:W-:Y:S02]  /*0550*/  UIADD3 UR6, UP0, UPT, UR6, 0x1, URZ ;  /* 0x0000000106067890 */ /* 0x000fe4000ff1e0ff */
[----:B------:R-:W-:Y:S02]  /*0560*/  UIADD3 UR4, UP1, UPT, UR4, 0x1, URZ ;  /* 0x0000000104047890 */ /* 0x000fe4000ff3e0ff */
[----:B------:R-:W-:Y:S02]  /*0570*/  UIADD3.X UR7, UPT, UPT, URZ, UR7, URZ, UP0, !UPT ;  /* 0x00000007ff077290 */ /* 0x000fe400087fe4ff */
[----:B------:R-:W-:Y:S01]  /*0580*/  UIADD3.X UR5, UPT, UPT, URZ, UR5, URZ, UP1, !UPT ;  /* 0x00000005ff057290 */ /* 0x000fe20008ffe4ff */
[----:B--2---:R-:W-:-:S13]  /*0590*/  ISETP.NE.AND P0, PT, R4, RZ, PT ;  /* 0x000000ff0400720c */ /* 0x004fda0003f05270 */
[----:B------:R-:W-:Y:S05]  /*05a0*/  @P0 BRA `(.L_x_9) ;  /* 0xfffffffc00dc0947 */ /* 0x000fea000383ffff */
.L_x_8:
[----:B------:R-:W-:Y:S02]  /*05b0*/  IMAD.MOV.U32 R4, RZ, RZ, R7 ;  /* 0x000000ffff047224 */ /* 0x000fe400078e0007 */
[----:B------:R-:W-:Y:S02]  /*05c0*/  IMAD.MOV.U32 R5, RZ, RZ, 0x0 ;  /* 0x00000000ff057424 */ /* 0x000fe400078e00ff */
[----:B------:R-:W-:Y:S02]  /*05d0*/  IMAD.U32 R8, RZ, RZ, UR4 ;  /* 0x00000004ff087e24 */ /* 0x000fe4000f8e00ff */
[----:B------:R-:W-:Y:S01]  /*05e0*/  IMAD.U32 R11, RZ, RZ, UR5 ;  /* 0x00000005ff0b7e24 */ /* 0x000fe2000f8e00ff */
[----:B------:R-:W-:Y:S06]  /*05f0*/  RET.REL.NODEC R4 `(_Z17cuda_stringsearchllPcS_PiiPl) ;  /* 0xfffffff804807950 */ /* 0x000fec0003c3ffff */
.L_x_10:
        /* <DEDUP_REMOVED lines=16> */
.L_x_11:


//--------------------- .nv.shared.reserved.0     --------------------------
	.section	.nv.shared.reserved.0,"aw",@nobits
	.weak		__nv_reservedSMEM_offset_0_alias
	.size		__nv_reservedSMEM_offset_0_alias, 0, 64
	.other		__nv_reservedSMEM_offset_0_alias,@"STO_CUDA_RESERVED_SHARED STV_DEFAULT"
__nv_reservedSMEM_offset_0_alias:
	.zero		0
	.zero		64


//--------------------- .nv.global                --------------------------
	.section	.nv.global,"aw",@nobits
.nv.global:
	.type		_ZN34_INTERNAL_9c18721d_4_k_cu_FileName6thrust24THRUST_300001_SM_1000_NS3seqE,@object
	.size		_ZN34_INTERNAL_9c18721d_4_k_cu_FileName6thrust24THRUST_300001_SM_1000_NS3seqE,(_ZN34_INTERNAL_9c18721d_4_k_cu_FileName4cuda3std3__48in_placeE - _ZN34_INTERNAL_9c18721d_4_k_cu_FileName6thrust24THRUST_300001_SM_1000_NS3seqE)
_ZN34_INTERNAL_9c18721d_4_k_cu_FileName6thrust24THRUST_300001_SM_1000_NS3seqE:
	.zero		1
	.type		_ZN34_INTERNAL_9c18721d_4_k_cu_FileName4cuda3std3__48in_placeE,@object
	.size		_ZN34_INTERNAL_9c18721d_4_k_cu_FileName4cuda3std3__48in_placeE,(_ZN34_INTERNAL_9c18721d_4_k_cu_FileName4cuda3std6ranges3__45__cpo4sizeE - _ZN34_INTERNAL_9c18721d_4_k_cu_FileName4cuda3std3__48in_placeE)
_ZN34_INTERNAL_9c18721d_4_k_cu_FileName4cuda3std3__48in_placeE:
	.zero		1
	.type		_ZN34_INTERNAL_9c18721d_4_k_cu_FileName4cuda3std6ranges3__45__cpo4sizeE,@object
	.size		_ZN34_INTERNAL_9c18721d_4_k_cu_FileName4cuda3std6ranges3__45__cpo4sizeE,(_ZN34_INTERNAL_9c18721d_4_k_cu_FileName6thrust24THRUST_300001_SM_1000_NS12placeholders2_3E - _ZN34_INTERNAL_9c18721d_4_k_cu_FileName4cuda3std6ranges3__45__cpo4sizeE)
_ZN34_INTERNAL_9c18721d_4_k_cu_FileName4cuda3std6ranges3__45__cpo4sizeE:
	.zero		1
	.type		_ZN34_INTERNAL_9c18721d_4_k_cu_FileName6thrust24THRUST_300001_SM_1000_NS12placeholders2_3E,@object
	.size		_ZN34_INTERNAL_9c18721d_4_k_cu_FileName6thrust24THRUST_300001_SM_1000_NS12placeholders2_3E,(_ZN34_INTERNAL_9c18721d_4_k_cu_FileName4cuda3std3__45__cpo6cbeginE - _ZN34_INTERNAL_9c18721d_4_k_cu_FileName6thrust24THRUST_300001_SM_1000_NS12placeholders2_3E)
_ZN34_INTERNAL_9c18721d_4_k_cu_FileName6thrust24THRUST_300001_SM_1000_NS12placeholders2_3E:
	.zero		1
	.type		_ZN34_INTERNAL_9c18721d_4_k_cu_FileName4cuda3std3__45__cpo6cbeginE,@object
	.size		_ZN34_INTERNAL_9c18721d_4_k_cu_FileName4cuda3std3__45__cpo6cbeginE,(_ZN34_INTERNAL_9c18721d_4_k_cu_FileName4cuda3std6ranges3__45__cpo6cbeginE - _ZN34_INTERNAL_9c18721d_4_k_cu_FileName4cuda3std3__45__cpo6cbeginE)
_ZN34_INTERNAL_9c18721d_4_k_cu_FileName4cuda3std3__45__cpo6cbeginE:
	.zero		1
	.type		_ZN34_INTERNAL_9c18721d_4_k_cu_FileName4cuda3std6ranges3__45__cpo6cbeginE,@object
	.size		_ZN34_INTERNAL_9c18721d_4_k_cu_FileName4cuda3std6ranges3__45__cpo6cbeginE,(_ZN34_INTERNAL_9c18721d_4_k_cu_FileName6thrust24THRUST_300001_SM_1000_NS12placeholders2_7E - _ZN34_INTERNAL_9c18721d_4_k_cu_FileName4cuda3std6ranges3__45__cpo6cbeginE)
_ZN34_INTERNAL_9c18721d_4_k_cu_FileName4cuda3std6ranges3__45__cpo6cbeginE:
	.zero		1
	.type		_ZN34_INTERNAL_9c18721d_4_k_cu_FileName6thrust24THRUST_300001_SM_1000_NS12placeholders2_7E,@object
	.size		_ZN34_INTERNAL_9c18721d_4_k_cu_FileName6thrust24THRUST_300001_SM_1000_NS12placeholders2_7E,(_ZN34_INTERNAL_9c18721d_4_k_cu_FileName4cuda3std3__45__cpo7crbeginE - _ZN34_INTERNAL_9c18721d_4_k_cu_FileName6thrust24THRUST_300001_SM_1000_NS12placeholders2_7E)
_ZN34_INTERNAL_9c18721d_4_k_cu_FileName6thrust24THRUST_300001_SM_1000_NS12placeholders2_7E:
	.zero		1
	.type		_ZN34_INTERNAL_9c18721d_4_k_cu_FileName4cuda3std3__45__cpo7crbeginE,@object
	.size		_ZN34_INTERNAL_9c18721d_4_k_cu_FileName4cuda3std3__45__cpo7crbeginE,(_ZN34_INTERNAL_9c18721d_4_k_cu_FileName4cuda3std6ranges3__45__cpo4nextE - _ZN34_INTERNAL_9c18721d_4_k_cu_FileName4cuda3std3__45__cpo7crbeginE)
_ZN34_INTERNAL_9c18721d_4_k_cu_FileName4cuda3std3__45__cpo7crbeginE:
	.zero		1
	.type		_ZN34_INTERNAL_9c18721d_4_k_cu_FileName4cuda3std6ranges3__45__cpo4nextE,@object
	.size		_ZN34_INTERNAL_9c18721d_4_k_cu_FileName4cuda3std6ranges3__45__cpo4nextE,(_ZN34_INTERNAL_9c18721d_4_k_cu_FileName4cuda3std6ranges3__45__cpo4swapE - _ZN34_INTERNAL_9c18721d_4_k_cu_FileName4cuda3std6ranges3__45__cpo4nextE)
_ZN34_INTERNAL_9c18721d_4_k_cu_FileName4cuda3std6ranges3__45__cpo4nextE:
	.zero		1
	.type		_ZN34_INTERNAL_9c18721d_4_k_cu_FileName4cuda3std6ranges3__45__cpo4swapE,@object
	.size		_ZN34_INTERNAL_9c18721d_4_k_cu_FileName4cuda3std6ranges3__45__cpo4swapE,(_ZN34_INTERNAL_9c18721d_4_k_cu_FileName6thrust24THRUST_300001_SM_1000_NS8cuda_cub10par_nosyncE - _ZN34_INTERNAL_9c18721d_4_k_cu_FileName4cuda3std6ranges3__45__cpo4swapE)
_ZN34_INTERNAL_9c18721d_4_k_cu_FileName4cuda3std6ranges3__45__cpo4swapE:
	.zero		1
	.type		_ZN34_INTERNAL_9c18721d_4_k_cu_FileName6thrust24THRUST_300001_SM_1000_NS8cuda_cub10par_nosyncE,@object
	.size		_ZN34_INTERNAL_9c18721d_4_k_cu_FileName6thrust24THRUST_300001_SM_1000_NS8cuda_cub10par_nosyncE,(_ZN34_INTERNAL_9c18721d_4_k_cu_FileName6thrust24THRUST_300001_SM_1000_NS12placeholders2_9E - _ZN34_INTERNAL_9c18721d_4_k_cu_FileName6thrust24THRUST_300001_SM_1000_NS8cuda_cub10par_nosyncE)
_ZN34_INTERNAL_9c18721d_4_k_cu_FileName6thrust24THRUST_300001_SM_1000_NS8cuda_cub10par_nosyncE:
	.zero		1
	.type		_ZN34_INTERNAL_9c18721d_4_k_cu_FileName6thrust24THRUST_300001_SM_1000_NS12placeholders2_9E,@object
	.size		_ZN34_INTERNAL_9c18721d_4_k_cu_FileName6thrust24THRUST_300001_SM_1000_NS12placeholders2_9E,(_ZN34_INTERNAL_9c18721d_4_k_cu_FileName4cuda3std3__436_GLOBAL__N__9c18721d_4_k_cu_FileName6ignoreE - _ZN34_INTERNAL_9c18721d_4_k_cu_FileName6thrust24THRUST_300001_SM_1000_NS12placeholders2_9E)
_ZN34_INTERNAL_9c18721d_4_k_cu_FileName6thrust24THRUST_300001_SM_1000_NS12placeholders2_9E:
	.zero		1
	.type		_ZN34_INTERNAL_9c18721d_4_k_cu_FileName4cuda3std3__436_GLOBAL__N__9c18721d_4_k_cu_FileName6ignoreE,@object
	.size		_ZN34_INTERNAL_9c18721d_4_k_cu_FileName4cuda3std3__436_GLOBAL__N__9c18721d_4_k_cu_FileName6ignoreE,(_ZN34_INTERNAL_9c18721d_4_k_cu_FileName4cuda3std6ranges3__45__cpo4dataE - _ZN34_INTERNAL_9c18721d_4_k_cu_FileName4cuda3std3__436_GLOBAL__N__9c18721d_4_k_cu_FileName6ignoreE)
_ZN34_INTERNAL_9c18721d_4_k_cu_FileName4cuda3std3__436_GLOBAL__N__9c18721d_4_k_cu_FileName6ignoreE:
	.zero		1
	.type		_ZN34_INTERNAL_9c18721d_4_k_cu_FileName4cuda3std6ranges3__45__cpo4dataE,@object
	.size		_ZN34_INTERNAL_9c18721d_4_k_cu_FileName4cuda3std6ranges3__45__cpo4dataE,(_ZN34_INTERNAL_9c18721d_4_k_cu_FileName6thrust24THRUST_300001_SM_1000_NS12placeholders2_1E - _ZN34_INTERNAL_9c18721d_4_k_cu_FileName4cuda3std6ranges3__45__cpo4dataE)
_ZN34_INTERNAL_9c18721d_4_k_cu_FileName4cuda3std6ranges3__45__cpo4dataE:
	.zero		1
	.type		_ZN34_INTERNAL_9c18721d_4_k_cu_FileName6thrust24THRUST_300001_SM_1000_NS12placeholders2_1E,@object
	.size		_ZN34_INTERNAL_9c18721d_4_k_cu_FileName6thrust24THRUST_300001_SM_1000_NS12placeholders2_1E,(_ZN34_INTERNAL_9c18721d_4_k_cu_FileName4cuda3std3__45__cpo5beginE - _ZN34_INTERNAL_9c18721d_4_k_cu_FileName6thrust24THRUST_300001_SM_1000_NS12placeholders2_1E)
_ZN34_INTERNAL_9c18721d_4_k_cu_FileName6thrust24THRUST_300001_SM_1000_NS12placeholders2_1E:
	.zero		1
	.type		_ZN34_INTERNAL_9c18721d_4_k_cu_FileName4cuda3std3__45__cpo5beginE,@object
	.size		_ZN34_INTERNAL_9c18721d_4_k_cu_FileName4cuda3std3__45__cpo5beginE,(_ZN34_INTERNAL_9c18721d_4_k_cu_FileName4cuda3std6ranges3__45__cpo5beginE - _ZN34_INTERNAL_9c18721d_4_k_cu_FileName4cuda3std3__45__cpo5beginE)
_ZN34_INTERNAL_9c18721d_4_k_cu_FileName4cuda3std3__45__cpo5beginE:
	.zero		1
	.type		_ZN34_INTERNAL_9c18721d_4_k_cu_FileName4cuda3std6ranges3__45__cpo5beginE,@object
	.size		_ZN34_INTERNAL_9c18721d_4_k_cu_FileName4cuda3std6ranges3__45__cpo5beginE,(_ZN34_INTERNAL_9c18721d_4_k_cu_FileName6thrust24THRUST_300001_SM_1000_NS12placeholders2_5E - _ZN34_INTERNAL_9c18721d_4_k_cu_FileName4cuda3std6ranges3__45__cpo5beginE)
_ZN34_INTERNAL_9c18721d_4_k_cu_FileName4cuda3std6ranges3__45__cpo5beginE:
	.zero		1
	.type		_ZN34_INTERNAL_9c18721d_4_k_cu_FileName6thrust24THRUST_300001_SM_1000_NS12placeholders2_5E,@object
	.size		_ZN34_INTERNAL_9c18721d_4_k_cu_FileName6thrust24THRUST_300001_SM_1000_NS12placeholders2_5E,(_ZN34_INTERNAL_9c18721d_4_k_cu_FileName4cuda3std3__45__cpo6rbeginE - _ZN34_INTERNAL_9c18721d_4_k_cu_FileName6thrust24THRUST_300001_SM_1000_NS12placeholders2_5E)
_ZN34_INTERNAL_9c18721d_4_k_cu_FileName6thrust24THRUST_300001_SM_1000_NS12placeholders2_5E:
	.zero		1
	.type		_ZN34_INTERNAL_9c18721d_4_k_cu_FileName4cuda3std3__45__cpo6rbeginE,@object
	.size		_ZN34_INTERNAL_9c18721d_4_k_cu_FileName4cuda3std3__45__cpo6rbeginE,(_ZN34_INTERNAL_9c18721d_4_k_cu_FileName4cuda3std6ranges3__45__cpo7advanceE - _ZN34_INTERNAL_9c18721d_4_k_cu_FileName4cuda3std3__45__cpo6rbeginE)
_ZN34_INTERNAL_9c18721d_4_k_cu_FileName4cuda3std3__45__cpo6rbeginE:
	.zero		1
	.type		_ZN34_INTERNAL_9c18721d_4_k_cu_FileName4cuda3std6ranges3__45__cpo7advanceE,@object
	.size		_ZN34_INTERNAL_9c18721d_4_k_cu_FileName4cuda3std6ranges3__45__cpo7advanceE,(_ZN34_INTERNAL_9c18721d_4_k_cu_FileName4cuda3std3__47nulloptE - _ZN34_INTERNAL_9c18721d_4_k_cu_FileName4cuda3std6ranges3__45__cpo7advanceE)
_ZN34_INTERNAL_9c18721d_4_k_cu_FileName4cuda3std6ranges3__45__cpo7advanceE:
	.zero		1
	.type		_ZN34_INTERNAL_9c18721d_4_k_cu_FileName4cuda3std3__47nulloptE,@object
	.size		_ZN34_INTERNAL_9c18721d_4_k_cu_FileName4cuda3std3__47nulloptE,(_ZN34_INTERNAL_9c18721d_4_k_cu_FileName4cuda3std6ranges3__45__cpo8distanceE - _ZN34_INTERNAL_9c18721d_4_k_cu_FileName4cuda3std3__47nulloptE)
_ZN34_INTERNAL_9c18721d_4_k_cu_FileName4cuda3std3__47nulloptE:
	.zero		1
	.type		_ZN34_INTERNAL_9c18721d_4_k_cu_FileName4cuda3std6ranges3__45__cpo8distanceE,@object
	.size		_ZN34_INTERNAL_9c18721d_4_k_cu_FileName4cuda3std6ranges3__45__cpo8distanceE,(_ZN34_INTERNAL_9c18721d_4_k_cu_FileName6thrust24THRUST_300001_SM_1000_NS12placeholders3_10E - _ZN34_INTERNAL_9c18721d_4_k_cu_FileName4cuda3std6ranges3__45__cpo8distanceE)
_ZN34_INTERNAL_9c18721d_4_k_cu_FileName4cuda3std6ranges3__45__cpo8distanceE:
	.zero		1
	.type		_ZN34_INTERNAL_9c18721d_4_k_cu_FileName6thrust24THRUST_300001_SM_1000_NS12placeholders3_10E,@object
	.size		_ZN34_INTERNAL_9c18721d_4_k_cu_FileName6thrust24THRUST_300001_SM_1000_NS12placeholders3_10E,(_ZN34_INTERNAL_9c18721d_4_k_cu_FileName4cuda3std3__419piecewise_constructE - _ZN34_INTERNAL_9c18721d_4_k_cu_FileName6thrust24THRUST_300001_SM_1000_NS12placeholders3_10E)
_ZN34_INTERNAL_9c18721d_4_k_cu_FileName6thrust24THRUST_300001_SM_1000_NS12placeholders3_10E:
	.zero		1
	.type		_ZN34_INTERNAL_9c18721d_4_k_cu_FileName4cuda3std3__419piecewise_constructE,@object
	.size		_ZN34_INTERNAL_9c18721d_4_k_cu_FileName4cuda3std3__419piecewise_constructE,(_ZN34_INTERNAL_9c18721d_4_k_cu_FileName4cuda3std6ranges3__45__cpo5cdataE - _ZN34_INTERNAL_9c18721d_4_k_cu_FileName4cuda3std3__419piecewise_constructE)
_ZN34_INTERNAL_9c18721d_4_k_cu_FileName4cuda3std3__419piecewise_constructE:
	.zero		1
	.type		_ZN34_INTERNAL_9c18721d_4_k_cu_FileName4cuda3std6ranges3__45__cpo5cdataE,@object
	.size		_ZN34_INTERNAL_9c18721d_4_k_cu_FileName4cuda3std6ranges3__45__cpo5cdataE,(_ZN34_INTERNAL_9c18721d_4_k_cu_FileName6thrust24THRUST_300001_SM_1000_NS12placeholders2_2E - _ZN34_INTERNAL_9c18721d_4_k_cu_FileName4cuda3std6ranges3__45__cpo5cdataE)
_ZN34_INTERNAL_9c18721d_4_k_cu_FileName4cuda3std6ranges3__45__cpo5cdataE:
	.zero		1
	.type		_ZN34_INTERNAL_9c18721d_4_k_cu_FileName6thrust24THRUST_300001_SM_1000_NS12placeholders2_2E,@object
	.size		_ZN34_INTERNAL_9c18721d_4_k_cu_FileName6thrust24THRUST_300001_SM_1000_NS12placeholders2_2E,(_ZN34_INTERNAL_9c18721d_4_k_cu_FileName4cuda3std3__45__cpo3endE - _ZN34_INTERNAL_9c18721d_4_k_cu_FileName6thrust24THRUST_300001_SM_1000_NS12placeholders2_2E)
_ZN34_INTERNAL_9c18721d_4_k_cu_FileName6thrust24THRUST_300001_SM_1000_NS12placeholders2_2E:
	.zero		1
	.type		_ZN34_INTERNAL_9c18721d_4_k_cu_FileName4cuda3std3__45__cpo3endE,@object
	.size		_ZN34_INTERNAL_9c18721d_4_k_cu_FileName4cuda3std3__45__cpo3endE,(_ZN34_INTERNAL_9c18721d_4_k_cu_FileName4cuda3std6ranges3__45__cpo3endE - _ZN34_INTERNAL_9c18721d_4_k_cu_FileName4cuda3std3__45__cpo3endE)
_ZN34_INTERNAL_9c18721d_4_k_cu_FileName4cuda3std3__45__cpo3endE:
	.zero		1
	.type		_ZN34_INTERNAL_9c18721d_4_k_cu_FileName4cuda3std6ranges3__45__cpo3endE,@object
	.size		_ZN34_INTERNAL_9c18721d_4_k_cu_FileName4cuda3std6ranges3__45__cpo3endE,(_ZN34_INTERNAL_9c18721d_4_k_cu_FileName6thrust24THRUST_300001_SM_1000_NS12placeholders2_6E - _ZN34_INTERNAL_9c18721d_4_k_cu_FileName4cuda3std6ranges3__45__cpo3endE)
_ZN34_INTERNAL_9c18721d_4_k_cu_FileName4cuda3std6ranges3__45__cpo3endE:
	.zero		1
	.type		_ZN34_INTERNAL_9c18721d_4_k_cu_FileName6thrust24THRUST_300001_SM_1000_NS12placeholders2_6E,@object
	.size		_ZN34_INTERNAL_9c18721d_4_k_cu_FileName6thrust24THRUST_300001_SM_1000_NS12placeholders2_6E,(_ZN34_INTERNAL_9c18721d_4_k_cu_FileName4cuda3std3__45__cpo4rendE - _ZN34_INTERNAL_9c18721d_4_k_cu_FileName6thrust24THRUST_300001_SM_1000_NS12placeholders2_6E)
_ZN34_INTERNAL_9c18721d_4_k_cu_FileName6thrust24THRUST_300001_SM_1000_NS12placeholders2_6E:
	.zero		1
	.type		_ZN34_INTERNAL_9c18721d_4_k_cu_FileName4cuda3std3__45__cpo4rendE,@object
	.size		_ZN34_INTERNAL_9c18721d_4_k_cu_FileName4cuda3std3__45__cpo4rendE,(_ZN34_INTERNAL_9c18721d_4_k_cu_FileName4cuda3std6ranges3__45__cpo9iter_swapE - _ZN34_INTERNAL_9c18721d_4_k_cu_FileName4cuda3std3__45__cpo4rendE)
_ZN34_INTERNAL_9c18721d_4_k_cu_FileName4cuda3std3__45__cpo4rendE:
	.zero		1
	.type		_ZN34_INTERNAL_9c18721d_4_k_cu_FileName4cuda3std6ranges3__45__cpo9iter_swapE,@object
	.size		_ZN34_INTERNAL_9c18721d_4_k_cu_FileName4cuda3std6ranges3__45__cpo9iter_swapE,(_ZN34_INTERNAL_9c18721d_4_k_cu_FileName4cuda3std3__48unexpectE - _ZN34_INTERNAL_9c18721d_4_k_cu_FileName4cuda3std6ranges3__45__cpo9iter_swapE)
_ZN34_INTERNAL_9c18721d_4_k_cu_FileName4cuda3std6ranges3__45__cpo9iter_swapE:
	.zero		1
	.type		_ZN34_INTERNAL_9c18721d_4_k_cu_FileName4cuda3std3__48unexpectE,@object
	.size		_ZN34_INTERNAL_9c18721d_4_k_cu_FileName4cuda3std3__48unexpectE,(_ZN34_INTERNAL_9c18721d_4_k_cu_FileName6thrust24THRUST_300001_SM_1000_NS8cuda_cub3parE - _ZN34_INTERNAL_9c18721d_4_k_cu_FileName4cuda3std3__48unexpectE)
_ZN34_INTERNAL_9c18721d_4_k_cu_FileName4cuda3std3__48unexpectE:
	.zero		1
	.type		_ZN34_INTERNAL_9c18721d_4_k_cu_FileName6thrust24THRUST_300001_SM_1000_NS8cuda_cub3parE,@object
	.size		_ZN34_INTERNAL_9c18721d_4_k_cu_FileName6thrust24THRUST_300001_SM_1000_NS8cuda_cub3parE,(_ZN34_INTERNAL_9c18721d_4_k_cu_FileName6thrust24THRUST_300001_SM_1000_NS12placeholders2_4E - _ZN34_INTERNAL_9c18721d_4_k_cu_FileName6thrust24THRUST_300001_SM_1000_NS8cuda_cub3parE)
_ZN34_INTERNAL_9c18721d_4_k_cu_FileName6thrust24THRUST_300001_SM_1000_NS8cuda_cub3parE:
	.zero		1
	.type		_ZN34_INTERNAL_9c18721d_4_k_cu_FileName6thrust24THRUST_300001_SM_1000_NS12placeholders2_4E,@object
	.size		_ZN34_INTERNAL_9c18721d_4_k_cu_FileName6thrust24THRUST_300001_SM_1000_NS12placeholders2_4E,(_ZN34_INTERNAL_9c18721d_4_k_cu_FileName4cuda3std3__45__cpo4cendE - _ZN34_INTERNAL_9c18721d_4_k_cu_FileName6thrust24THRUST_300001_SM_1000_NS12placeholders2_4E)
_ZN34_INTERNAL_9c18721d_4_k_cu_FileName6thrust24THRUST_300001_SM_1000_NS12placeholders2_4E:
	.zero		1
	.type		_ZN34_INTERNAL_9c18721d_4_k_cu_FileName4cuda3std3__45__cpo4cendE,@object
	.size		_ZN34_INTERNAL_9c18721d_4_k_cu_FileName4cuda3std3__45__cpo4cendE,(_ZN34_INTERNAL_9c18721d_4_k_cu_FileName4cuda3std6ranges3__45__cpo4cendE - _ZN34_INTERNAL_9c18721d_4_k_cu_FileName4cuda3std3__45__cpo4cendE)
_ZN34_INTERNAL_9c18721d_4_k_cu_FileName4cuda3std3__45__cpo4cendE:
	.zero		1
	.type		_ZN34_INTERNAL_9c18721d_4_k_cu_FileName4cuda3std6ranges3__45__cpo4cendE,@object
	.size		_ZN34_INTERNAL_9c18721d_4_k_cu_FileName4cuda3std6ranges3__45__cpo4cendE,(_ZN34_INTERNAL_9c18721d_4_k_cu_FileName4cuda3std3__420unreachable_sentinelE - _ZN34_INTERNAL_9c18721d_4_k_cu_FileName4cuda3std6ranges3__45__cpo4cendE)
_ZN34_INTERNAL_9c18721d_4_k_cu_FileName4cuda3std6ranges3__45__cpo4cendE:
	.zero		1
	.type		_ZN34_INTERNAL_9c18721d_4_k_cu_FileName4cuda3std3__420unreachable_sentinelE,@object
	.size		_ZN34_INTERNAL_9c18721d_4_k_cu_FileName4cuda3std3__420unreachable_sentinelE,(_ZN34_INTERNAL_9c18721d_4_k_cu_FileName4cuda3std6ranges3__45__cpo5ssizeE - _ZN34_INTERNAL_9c18721d_4_k_cu_FileName4cuda3std3__420unreachable_sentinelE)
_ZN34_INTERNAL_9c18721d_4_k_cu_FileName4cuda3std3__420unreachable_sentinelE:
	.zero		1
	.type		_ZN34_INTERNAL_9c18721d_4_k_cu_FileName4cuda3std6ranges3__45__cpo5ssizeE,@object
	.size		_ZN34_INTERNAL_9c18721d_4_k_cu_FileName4cuda3std6ranges3__45__cpo5ssizeE,(_ZN34_INTERNAL_9c18721d_4_k_cu_FileName6thrust24THRUST_300001_SM_1000_NS12placeholders2_8E - _ZN34_INTERNAL_9c18721d_4_k_cu_FileName4cuda3std6ranges3__45__cpo5ssizeE)
_ZN34_INTERNAL_9c18721d_4_k_cu_FileName4cuda3std6ranges3__45__cpo5ssizeE:
	.zero		1
	.type		_ZN34_INTERNAL_9c18721d_4_k_cu_FileName6thrust24THRUST_300001_SM_1000_NS12placeholders2_8E,@object
	.size		_ZN34_INTERNAL_9c18721d_4_k_cu_FileName6thrust24THRUST_300001_SM_1000_NS12placeholders2_8E,(_ZN34_INTERNAL_9c18721d_4_k_cu_FileName4cuda3std3__45__cpo5crendE - _ZN34_INTERNAL_9c18721d_4_k_cu_FileName6thrust24THRUST_300001_SM_1000_NS12placeholders2_8E)
_ZN34_INTERNAL_9c18721d_4_k_cu_FileName6thrust24THRUST_300001_SM_1000_NS12placeholders2_8E:
	.zero		1
	.type		_ZN34_INTERNAL_9c18721d_4_k_cu_FileName4cuda3std3__45__cpo5crendE,@object
	.size		_ZN34_INTERNAL_9c18721d_4_k_cu_FileName4cuda3std3__45__cpo5crendE,(_ZN34_INTERNAL_9c18721d_4_k_cu_FileName4cuda3std6ranges3__45__cpo4prevE - _ZN34_INTERNAL_9c18721d_4_k_cu_FileName4cuda3std3__45__cpo5crendE)
_ZN34_INTERNAL_9c18721d_4_k_cu_FileName4cuda3std3__45__cpo5crendE:
	.zero		1
	.type		_ZN34_INTERNAL_9c18721d_4_k_cu_FileName4cuda3std6ranges3__45__cpo4prevE,@object
	.size		_ZN34_INTERNAL_9c18721d_4_k_cu_FileName4cuda3std6ranges3__45__cpo4prevE,(_ZN34_INTERNAL_9c18721d_4_k_cu_FileName4cuda3std6ranges3__45__cpo9iter_moveE - _ZN34_INTERNAL_9c18721d_4_k_cu_FileName4cuda3std6ranges3__45__cpo4prevE)
_ZN34_INTERNAL_9c18721d_4_k_cu_FileName4cuda3std6ranges3__45__cpo4prevE:
	.zero		1
	.type		_ZN34_INTERNAL_9c18721d_4_k_cu_FileName4cuda3std6ranges3__45__cpo9iter_moveE,@object
	.size		_ZN34_INTERNAL_9c18721d_4_k_cu_FileName4cuda3std6ranges3__45__cpo9iter_moveE,(_ZN34_INTERNAL_9c18721d_4_k_cu_FileName6thrust24THRUST_300001_SM_1000_NS6system6detail10sequential3seqE - _ZN34_INTERNAL_9c18721d_4_k_cu_FileName4cuda3std6ranges3__45__cpo9iter_moveE)
_ZN34_INTERNAL_9c18721d_4_k_cu_FileName4cuda3std6ranges3__45__cpo9iter_moveE:
	.zero		1
	.type		_ZN34_INTERNAL_9c18721d_4_k_cu_FileName6thrust24THRUST_300001_SM_1000_NS6system6detail10sequential3seqE,@object
	.size		_ZN34_INTERNAL_9c18721d_4_k_cu_FileName6thrust24THRUST_300001_SM_1000_NS6system6detail10sequential3seqE,(.L_31 - _ZN34_INTERNAL_9c18721d_4_k_cu_FileName6thrust24THRUST_300001_SM_1000_NS6system6detail10sequential3seqE)
_ZN34_INTERNAL_9c18721d_4_k_cu_FileName6thrust24THRUST_300001_SM_1000_NS6system6detail10sequential3seqE:
	.zero		1
.L_31:


//--------------------- .nv.constant0._ZN3cub18CUB_300001_SM_10006detail11EmptyKernelIvEEvv --------------------------
	.section	.nv.constant0._ZN3cub18CUB_300001_SM_10006detail11EmptyKernelIvEEvv,"a",@progbits
	.sectionflags	@""
	.align	4
.nv.constant0._ZN3cub18CUB_300001_SM_10006detail11EmptyKernelIvEEvv:
	.zero		896


//--------------------- .nv.constant0._Z17cuda_stringsearchllPcS_PiiPl --------------------------
	.section	.nv.constant0._Z17cuda_stringsearchllPcS_PiiPl,"a",@progbits
	.sectionflags	@""
	.align	4
.nv.constant0._Z17cuda_stringsearchllPcS_PiiPl:
	.zero		952


//--------------------- SYMBOLS --------------------------

	.type		.nv.reservedSmem.offset0,@object
	.size		.nv.reservedSmem.offset0,0x4
